	.headerflags	@"EF_CUDA_TEXMODE_UNIFIED EF_CUDA_64BIT_ADDRESS EF_CUDA_ACCELERATORS EF_CUDA_SM90 EF_CUDA_VIRTUAL_SM(EF_CUDA_SM90)"
	.elftype	@"ET_EXEC"


//--------------------- .nv.info                  --------------------------
	.section	.nv.info,"",@"SHT_CUDA_INFO"
	.align	4


	//----- nvinfo : EIATTR_REGCOUNT
	.align		4
        /*0000*/ 	.byte	0x04, 0x2f
        /*0002*/ 	.short	(.L_1 - .L_0)
	.align		4
.L_0:
        /*0004*/ 	.word	index@(triton_per_fused_native_group_norm_6)
        /*0008*/ 	.word	0x00000017


	//----- nvinfo : EIATTR_MIN_STACK_SIZE
	.align		4
.L_1:
        /*000c*/ 	.byte	0x04, 0x12
        /*000e*/ 	.short	(.L_3 - .L_2)
	.align		4
.L_2:
        /*0010*/ 	.word	index@(triton_per_fused_native_group_norm_6)
        /*0014*/ 	.word	0x00000000


	//----- nvinfo : EIATTR_FRAME_SIZE
	.align		4
.L_3:
        /*0018*/ 	.byte	0x04, 0x11
        /*001a*/ 	.short	(.L_5 - .L_4)
	.align		4
.L_4:
        /*001c*/ 	.word	index@(triton_per_fused_native_group_norm_6)
        /*0020*/ 	.word	0x00000000


	//----- nvinfo : EIATTR_MIN_STACK_SIZE
	.align		4
.L_5:
        /*0024*/ 	.byte	0x04, 0x12
        /*0026*/ 	.short	(.L_7 - .L_6)
	.align		4
.L_6:
        /*0028*/ 	.word	index@(triton_per_fused_native_group_norm_6)
        /*002c*/ 	.word	0x00000000
.L_7:


//--------------------- .nv.info.triton_per_fused_native_group_norm_6 --------------------------
	.section	.nv.info.triton_per_fused_native_group_norm_6,"",@"SHT_CUDA_INFO"
	.sectionflags	@""
	.align	4


	//----- nvinfo : EIATTR_CUDA_API_VERSION
	.align		4
        /*0000*/ 	.byte	0x04, 0x37
        /*0002*/ 	.short	(.L_9 - .L_8)
.L_8:
        /*0004*/ 	.word	0x0000007c


	//----- nvinfo : EIATTR_KPARAM_INFO
	.align		4
.L_9:
        /*0008*/ 	.byte	0x04, 0x17
        /*000a*/ 	.short	(.L_11 - .L_10)
.L_10:
        /*000c*/ 	.word	0x00000000
        /*0010*/ 	.short	0x0005
        /*0012*/ 	.short	0x0024
        /*0014*/ 	.byte	0x00, 0xf0, 0x11, 0x00


	//----- nvinfo : EIATTR_KPARAM_INFO
	.align		4
.L_11:
        /*0018*/ 	.byte	0x04, 0x17
        /*001a*/ 	.short	(.L_13 - .L_12)
.L_12:
        /*001c*/ 	.word	0x00000000
        /*0020*/ 	.short	0x0004
        /*0022*/ 	.short	0x0020
        /*0024*/ 	.byte	0x00, 0xf0, 0x11, 0x00


	//----- nvinfo : EIATTR_KPARAM_INFO
	.align		4
.L_13:
        /*0028*/ 	.byte	0x04, 0x17
        /*002a*/ 	.short	(.L_15 - .L_14)
.L_14:
        /*002c*/ 	.word	0x00000000
        /*0030*/ 	.short	0x0003
        /*0032*/ 	.short	0x0018
        /*0034*/ 	.byte	0x00, 0xf4, 0x21, 0x00


	//----- nvinfo : EIATTR_KPARAM_INFO
	.align		4
.L_15:
        /*0038*/ 	.byte	0x04, 0x17
        /*003a*/ 	.short	(.L_17 - .L_16)
.L_16:
        /*003c*/ 	.word	0x00000000
        /*0040*/ 	.short	0x0002
        /*0042*/ 	.short	0x0010
        /*0044*/ 	.byte	0x00, 0xf4, 0x21, 0x00


	//----- nvinfo : EIATTR_KPARAM_INFO
	.align		4
.L_17:
        /*0048*/ 	.byte	0x04, 0x17
        /*004a*/ 	.short	(.L_19 - .L_18)
.L_18:
        /*004c*/ 	.word	0x00000000
        /*0050*/ 	.short	0x0001
        /*0052*/ 	.short	0x0008
        /*0054*/ 	.byte	0x00, 0xf4, 0x21, 0x00


	//----- nvinfo : EIATTR_KPARAM_INFO
	.align		4
.L_19:
        /*0058*/ 	.byte	0x04, 0x17
        /*005a*/ 	.short	(.L_21 - .L_20)
.L_20:
        /*005c*/ 	.word	0x00000000
        /*0060*/ 	.short	0x0000
        /*0062*/ 	.short	0x0000
        /*0064*/ 	.byte	0x00, 0xf4, 0x21, 0x00


	//----- nvinfo : EIATTR_SPARSE_MMA_MASK
	.align		4
.L_21:
        /*0068*/ 	.byte	0x03, 0x50
        /*006a*/ 	.short	0x0000


	//----- nvinfo : EIATTR_MAXREG_COUNT
	.align		4
        /*006c*/ 	.byte	0x03, 0x1b
        /*006e*/ 	.short	0x00ff


	//----- nvinfo : EIATTR_COOP_GROUP_MASK_REGIDS
	.align		4
        /*0070*/ 	.byte	0x04, 0x29
        /*0072*/ 	.short	(.L_23 - .L_22)


	//   ....[0]....
.L_22:
        /*0074*/ 	.word	0xffffffff


	//   ....[1]....
        /*0078*/ 	.word	0xffffffff


	//   ....[2]....
        /*007c*/ 	.word	0xffffffff


	//   ....[3]....
        /*0080*/ 	.word	0xffffffff


	//   ....[4]....
        /*0084*/ 	.word	0xffffffff


	//   ....[5]....
        /*0088*/ 	.word	0xffffffff


	//   ....[6]....
        /*008c*/ 	.word	0xffffffff


	//   ....[7]....
        /*0090*/ 	.word	0xffffffff


	//   ....[8]....
        /*0094*/ 	.word	0xffffffff


	//   ....[9]....
        /*0098*/ 	.word	0xffffffff


	//----- nvinfo : EIATTR_COOP_GROUP_INSTR_OFFSETS
	.align		4
.L_23:
        /*009c*/ 	.byte	0x04, 0x28
        /*009e*/ 	.short	(.L_25 - .L_24)


	//   ....[0]....
.L_24:
        /*00a0*/ 	.word	0x00000450


	//   ....[1]....
        /*00a4*/ 	.word	0x00000480


	//   ....[2]....
        /*00a8*/ 	.word	0x00000530


	//   ....[3]....
        /*00ac*/ 	.word	0x00000550


	//   ....[4]....
        /*00b0*/ 	.word	0x00000570


	//   ....[5]....
        /*00b4*/ 	.word	0x00000660


	//   ....[6]....
        /*00b8*/ 	.word	0x00000680


	//   ....[7]....
        /*00bc*/ 	.word	0x000006e0


	//   ....[8]....
        /*00c0*/ 	.word	0x00000700


	//   ....[9]....
        /*00c4*/ 	.word	0x00000730


	//----- nvinfo : EIATTR_EXIT_INSTR_OFFSETS
	.align		4
.L_25:
        /*00c8*/ 	.byte	0x04, 0x1c
        /*00ca*/ 	.short	(.L_27 - .L_26)


	//   ....[0]....
.L_26:
        /*00cc*/ 	.word	0x000007f0


	//   ....[1]....
        /*00d0*/ 	.word	0x00000820


	//----- nvinfo : EIATTR_REQNTID
	.align		4
.L_27:
        /*00d4*/ 	.byte	0x04, 0x10
        /*00d6*/ 	.short	(.L_29 - .L_28)
.L_28:
        /*00d8*/ 	.word	0x00000100
        /*00dc*/ 	.word	0x00000001
        /*00e0*/ 	.word	0x00000001


	//----- nvinfo : EIATTR_CBANK_PARAM_SIZE
	.align		4
.L_29:
        /*00e4*/ 	.byte	0x03, 0x19
        /*00e6*/ 	.short	0x0028


	//----- nvinfo : EIATTR_PARAM_CBANK
	.align		4
        /*00e8*/ 	.byte	0x04, 0x0a
        /*00ea*/ 	.short	(.L_31 - .L_30)
	.align		4
.L_30:
        /*00ec*/ 	.word	index@(.nv.constant0.triton_per_fused_native_group_norm_6)
        /*00f0*/ 	.short	0x0210
        /*00f2*/ 	.short	0x0028


	//----- nvinfo : EIATTR_SW_WAR
	.align		4
.L_31:
        /*00f4*/ 	.byte	0x04, 0x36
        /*00f6*/ 	.short	(.L_33 - .L_32)
.L_32:
        /*00f8*/ 	.word	0x00000008
.L_33:


//--------------------- .nv.callgraph             --------------------------
	.section	.nv.callgraph,"",@"SHT_CUDA_CALLGRAPH"
	.align	4
	.sectionentsize	8
	.align		4
        /*0000*/ 	.word	0x00000000
	.align		4
        /*0004*/ 	.word	0xffffffff
	.align		4
        /*0008*/ 	.word	0x00000000
	.align		4
        /*000c*/ 	.word	0xfffffffe
	.align		4
        /*0010*/ 	.word	0x00000000
	.align		4
        /*0014*/ 	.word	0xfffffffd
	.align		4
        /*0018*/ 	.word	0x00000000
	.align		4
        /*001c*/ 	.word	0xfffffffc


//--------------------- .text.triton_per_fused_native_group_norm_6 --------------------------
	.section	.text.triton_per_fused_native_group_norm_6,"ax",@progbits
	.sectionflags	@"SHF_BARRIERS=1"
	.align	128
        .global         triton_per_fused_native_group_norm_6
        .type           triton_per_fused_native_group_norm_6,@function
        .size           triton_per_fused_native_group_norm_6,(.L_x_1 - triton_per_fused_native_group_norm_6)
        .other          triton_per_fused_native_group_norm_6,@"STO_CUDA_ENTRY STV_DEFAULT"
triton_per_fused_native_group_norm_6:
.text.triton_per_fused_native_group_norm_6:
[----:B------:R-:W0:Y:S01]  /*0000*/  LDC R1, c[0x0][0x28] ;  /* 0x00000a00ff017b82 */ /* 0x000e220000000800 */
[----:B------:R-:W1:Y:S01]  /*0010*/  S2R R2, SR_TID.X ;  /* 0x0000000000027919 */ /* 0x000e620000002100 */
[----:B------:R-:W-:Y:S01]  /*0020*/  ULDC.64 UR6, c[0x0][0x208] ;  /* 0x0000820000067ab9 */ /* 0x000fe20000000a00 */
[----:B------:R-:W2:Y:S01]  /*0030*/  S2R R9, SR_CTAID.X ;  /* 0x0000000000097919 */ /* 0x000ea20000002500 */
[----:B-1----:R-:W-:Y:S02]  /*0040*/  LOP3.LUT R4, R2, 0x7, RZ, 0xc0, !PT ;  /* 0x0000000702047812 */ /* 0x002fe400078ec0ff */
[----:B------:R-:W-:-:S03]  /*0050*/  SHF.R.U32.HI R10, RZ, 0x3, R2 ;  /* 0x00000003ff0a7819 */ /* 0x000fc60000011602 */
[----:B--2---:R-:W-:Y:S01]  /*0060*/  IMAD R0, R9, 0x8, R4 ;  /* 0x0000000809007824 */ /* 0x004fe200078e0204 */
[----:B------:R-:W-:-:S04]  /*0070*/  SHF.R.S32.HI R9, RZ, 0x1c, R9 ;  /* 0x0000001cff097819 */ /* 0x000fc80000011409 */
[----:B------:R-:W-:Y:S02]  /*0080*/  SHF.R.S32.HI R7, RZ, 0x1f, R0 ;  /* 0x0000001fff077819 */ /* 0x000fe40000011400 */
[----:B------:R-:W-:Y:S02]  /*0090*/  SGXT R9, R9, 0x1 ;  /* 0x000000010909781a */ /* 0x000fe40000000200 */
[-C--:B------:R-:W-:Y:S02]  /*00a0*/  LEA.HI R8, R7, R0.reuse, RZ, 0x6 ;  /* 0x0000000007087211 */ /* 0x080fe400078f30ff */
[----:B------:R-:W-:Y:S02]  /*00b0*/  LEA.HI R9, R9, R0, RZ, 0xc ;  /* 0x0000000009097211 */ /* 0x000fe400078f60ff */
[----:B------:R-:W-:-:S04]  /*00c0*/  SHF.R.S32.HI R6, RZ, 0x6, R8 ;  /* 0x00000006ff067819 */ /* 0x000fc80000011408 */
[----:B------:R-:W-:-:S04]  /*00d0*/  LEA.HI R7, R6, R6, RZ, 0x6 ;  /* 0x0000000606077211 */ /* 0x000fc800078f30ff */
[----:B------:R-:W-:-:S05]  /*00e0*/  LOP3.LUT R7, R7, 0x1ffffc0, RZ, 0xc0, !PT ;  /* 0x01ffffc007077812 */ /* 0x000fca00078ec0ff */
[----:B------:R-:W-:Y:S01]  /*00f0*/  IMAD.IADD R7, R6, 0x1, -R7 ;  /* 0x0000000106077824 */ /* 0x000fe200078e0a07 */
[----:B------:R-:W-:Y:S01]  /*0100*/  SGXT.U32 R6, R10, 0x5 ;  /* 0x000000050a06781a */ /* 0x000fe20000000000 */
[----:B------:R-:W-:Y:S01]  /*0110*/  IMAD.SHL.U32 R10, R9, 0x80, RZ ;  /* 0x00000080090a7824 */ /* 0x000fe200078e00ff */
[----:B------:R-:W-:Y:S01]  /*0120*/  LOP3.LUT R9, R8, 0x7fffffc0, RZ, 0xc0, !PT ;  /* 0x7fffffc008097812 */ /* 0x000fe200078ec0ff */
[----:B------:R-:W-:Y:S01]  /*0130*/  IMAD.SHL.U32 R11, R7, 0x80, RZ ;  /* 0x00000080070b7824 */ /* 0x000fe200078e00ff */
[----:B------:R-:W-:Y:S02]  /*0140*/  SHF.R.S32.HI R12, RZ, 0x18, R7 ;  /* 0x00000018ff0c7819 */ /* 0x000fe40000011407 */
[----:B------:R-:W-:Y:S01]  /*0150*/  LOP3.LUT R16, R10, 0xfff80000, RZ, 0xc0, !PT ;  /* 0xfff800000a107812 */ /* 0x000fe200078ec0ff */
[----:B------:R-:W-:Y:S01]  /*0160*/  IMAD.IADD R9, R0, 0x1, -R9 ;  /* 0x0000000100097824 */ /* 0x000fe200078e0a09 */
[----:B------:R-:W-:Y:S02]  /*0170*/  LOP3.LUT R11, R11, R6, RZ, 0xfc, !PT ;  /* 0x000000060b0b7212 */ /* 0x000fe400078efcff */
[----:B------:R-:W-:Y:S01]  /*0180*/  SGXT R12, R12, 0x1 ;  /* 0x000000010c0c781a */ /* 0x000fe20000000200 */
[----:B------:R-:W1:Y:S01]  /*0190*/  LDC.64 R6, c[0x0][0x210] ;  /* 0x00008400ff067b82 */ /* 0x000e620000000a00 */
[----:B------:R-:W-:Y:S01]  /*01a0*/  LOP3.LUT R8, R11, 0x20, RZ, 0xfc, !PT ;  /* 0x000000200b087812 */ /* 0x000fe200078efcff */
[----:B------:R-:W-:Y:S01]  /*01b0*/  IMAD R17, R9, 0x2, R16 ;  /* 0x0000000209117824 */ /* 0x000fe200078e0210 */
[----:B------:R-:W-:-:S02]  /*01c0*/  LEA.HI R13, R12, R11, RZ, 0xc ;  /* 0x0000000b0c0d7211 */ /* 0x000fc400078f60ff */
[----:B------:R-:W-:Y:S02]  /*01d0*/  LOP3.LUT R10, R11, 0x40, RZ, 0xfc, !PT ;  /* 0x000000400b0a7812 */ /* 0x000fe400078efcff */
[----:B------:R-:W-:Y:S02]  /*01e0*/  LOP3.LUT R14, R13, 0x1fff000, RZ, 0xc0, !PT ;  /* 0x01fff0000d0e7812 */ /* 0x000fe400078ec0ff */
[C---:B------:R-:W-:Y:S02]  /*01f0*/  LEA.HI R15, R12.reuse, R8, RZ, 0xc ;  /* 0x000000080c0f7211 */ /* 0x040fe400078f60ff */
[----:B------:R-:W-:Y:S01]  /*0200*/  LEA.HI R16, R12, R10, RZ, 0xc ;  /* 0x0000000a0c107211 */ /* 0x000fe200078f60ff */
[C---:B------:R-:W-:Y:S01]  /*0210*/  IMAD.IADD R14, R11.reuse, 0x1, -R14 ;  /* 0x000000010b0e7824 */ /* 0x040fe200078e0a0e */
[----:B------:R-:W-:Y:S02]  /*0220*/  LOP3.LUT R11, R11, 0x60, RZ, 0xfc, !PT ;  /* 0x000000600b0b7812 */ /* 0x000fe400078efcff */
[----:B------:R-:W-:-:S02]  /*0230*/  LOP3.LUT R9, R15, 0x1fff000, RZ, 0xc0, !PT ;  /* 0x01fff0000f097812 */ /* 0x000fc400078ec0ff */
[----:B------:R-:W-:Y:S02]  /*0240*/  LEA.HI.SX32 R19, R13, R17, 0x14 ;  /* 0x000000110d137211 */ /* 0x000fe400078fa2ff */
[----:B------:R-:W-:Y:S01]  /*0250*/  LEA.HI R12, R12, R11, RZ, 0xc ;  /* 0x0000000b0c0c7211 */ /* 0x000fe200078f60ff */
[----:B------:R-:W-:Y:S01]  /*0260*/  IMAD.IADD R9, R8, 0x1, -R9 ;  /* 0x0000000108097824 */ /* 0x000fe200078e0a09 */
[----:B------:R-:W-:Y:S02]  /*0270*/  LOP3.LUT R13, R16, 0x1fff000, RZ, 0xc0, !PT ;  /* 0x01fff000100d7812 */ /* 0x000fe400078ec0ff */
[----:B------:R-:W-:Y:S02]  /*0280*/  LEA.HI.SX32 R18, R15, R17, 0x14 ;  /* 0x000000110f127211 */ /* 0x000fe400078fa2ff */
[----:B------:R-:W-:Y:S01]  /*0290*/  LOP3.LUT R8, R12, 0x1fff000, RZ, 0xc0, !PT ;  /* 0x01fff0000c087812 */ /* 0x000fe200078ec0ff */
[----:B------:R-:W-:Y:S01]  /*02a0*/  IMAD.IADD R13, R10, 0x1, -R13 ;  /* 0x000000010a0d7824 */ /* 0x000fe200078e0a0d */
[----:B------:R-:W-:Y:S01]  /*02b0*/  LEA R19, R14, R19, 0x7 ;  /* 0x000000130e137211 */ /* 0x000fe200078e38ff */
[----:B------:R-:W-:Y:S01]  /*02c0*/  IMAD R15, R9, 0x80, R18 ;  /* 0x00000080090f7824 */ /* 0x000fe200078e0212 */
[-C--:B------:R-:W-:Y:S01]  /*02d0*/  LEA.HI.SX32 R16, R16, R17.reuse, 0x14 ;  /* 0x0000001110107211 */ /* 0x080fe200078fa2ff */
[----:B------:R-:W-:Y:S01]  /*02e0*/  IMAD.IADD R11, R11, 0x1, -R8 ;  /* 0x000000010b0b7824 */ /* 0x000fe200078e0a08 */
[----:B------:R-:W-:Y:S01]  /*02f0*/  LEA.HI.SX32 R10, R12, R17, 0x14 ;  /* 0x000000110c0a7211 */ /* 0x000fe200078fa2ff */
[----:B-1----:R-:W-:-:S03]  /*0300*/  IMAD.WIDE R8, R19, 0x4, R6 ;  /* 0x0000000413087825 */ /* 0x002fc600078e0206 */
[----:B------:R-:W-:Y:S01]  /*0310*/  LEA R19, R11, R10, 0x7 ;  /* 0x0000000a0b137211 */ /* 0x000fe200078e38ff */
[----:B------:R-:W-:Y:S02]  /*0320*/  IMAD R17, R13, 0x80, R16 ;  /* 0x000000800d117824 */ /* 0x000fe400078e0210 */
[--C-:B------:R-:W-:Y:S01]  /*0330*/  IMAD.WIDE R12, R15, 0x4, R6.reuse ;  /* 0x000000040f0c7825 */ /* 0x100fe200078e0206 */
[----:B------:R1:W2:Y:S03]  /*0340*/  LDG.E.EL R8, desc[UR6][R8.64] ;  /* 0x0000000608087981 */ /* 0x0002a6000c2e1900 */
[--C-:B------:R-:W-:Y:S01]  /*0350*/  IMAD.WIDE R14, R17, 0x4, R6.reuse ;  /* 0x00000004110e7825 */ /* 0x100fe200078e0206 */
[----:B------:R3:W2:Y:S03]  /*0360*/  LDG.E.EL R11, desc[UR6][R12.64] ;  /* 0x000000060c0b7981 */ /* 0x0006a6000c2e1900 */
[----:B------:R-:W-:-:S02]  /*0370*/  IMAD.WIDE R16, R19, 0x4, R6 ;  /* 0x0000000413107825 */ /* 0x000fc400078e0206 */
[----:B------:R-:W4:Y:S04]  /*0380*/  LDG.E.EL R6, desc[UR6][R14.64] ;  /* 0x000000060e067981 */ /* 0x000f28000c2e1900 */
[----:B------:R-:W5:Y:S01]  /*0390*/  LDG.E.EL R10, desc[UR6][R16.64] ;  /* 0x00000006100a7981 */ /* 0x000f62000c2e1900 */
[----:B------:R-:W3:Y:S01]  /*03a0*/  S2UR UR5, SR_CgaCtaId ;  /* 0x00000000000579c3 */ /* 0x000ee20000008800 */
[----:B-1----:R-:W-:Y:S01]  /*03b0*/  SHF.R.U32.HI R9, RZ, 0x3, R2 ;  /* 0x00000003ff097819 */ /* 0x002fe20000011602 */
[----:B------:R-:W-:Y:S01]  /*03c0*/  UMOV UR4, 0x400 ;  /* 0x0000040000047882 */ /* 0x000fe20000000000 */
[----:B---3--:R-:W-:Y:S01]  /*03d0*/  IMAD.SHL.U32 R12, R4, 0x20, RZ ;  /* 0x00000020040c7824 */ /* 0x008fe200078e00ff */
[----:B------:R-:W-:Y:S02]  /*03e0*/  ISETP.GE.AND P2, PT, R2, 0x40, PT ;  /* 0x000000400200780c */ /* 0x000fe40003f46270 */
[----:B------:R-:W-:-:S04]  /*03f0*/  ISETP.NE.AND P0, PT, R4, RZ, PT ;  /* 0x000000ff0400720c */ /* 0x000fc80003f05270 */
[----:B------:R-:W-:Y:S01]  /*0400*/  ISETP.LT.AND P0, PT, R2, 0x40, !P0 ;  /* 0x000000400200780c */ /* 0x000fe20004701270 */
[----:B0-----:R-:W-:Y:S01]  /*0410*/  UPRMT UR4, UR5, 0x654, UR4 ;  /* 0x0000065405047896 */ /* 0x001fe20008000004 */
[----:B--2---:R-:W-:-:S04]  /*0420*/  FADD R7, R8, R11 ;  /* 0x0000000b08077221 */ /* 0x004fc80000000000 */
[----:B----4-:R-:W-:-:S04]  /*0430*/  FADD R7, R6, R7 ;  /* 0x0000000706077221 */ /* 0x010fc80000000000 */
[----:B-----5:R-:W-:-:S05]  /*0440*/  FADD R18, R10, R7 ;  /* 0x000000070a127221 */ /* 0x020fca0000000000 */
[----:B------:R-:W0:Y:S02]  /*0450*/  SHFL.BFLY PT, R7, R18, 0x10, 0x1f ;  /* 0x0e001f0012077f89 */ /* 0x000e2400000e0000 */
[----:B0-----:R-:W-:Y:S01]  /*0460*/  FADD R19, R18, R7 ;  /* 0x0000000712137221 */ /* 0x001fe20000000000 */
[----:B------:R-:W-:-:S04]  /*0470*/  LOP3.LUT R7, R2, 0x1f, RZ, 0xc0, !PT ;  /* 0x0000001f02077812 */ /* 0x000fc800078ec0ff */
[----:B------:R-:W0:Y:S01]  /*0480*/  SHFL.BFLY PT, R20, R19, 0x8, 0x1f ;  /* 0x0d001f0013147f89 */ /* 0x000e2200000e0000 */
[----:B------:R-:W-:Y:S02]  /*0490*/  ISETP.GE.U32.AND P1, PT, R7, 0x8, PT ;  /* 0x000000080700780c */ /* 0x000fe40003f26070 */
[----:B------:R-:W-:Y:S02]  /*04a0*/  LOP3.LUT R7, R9, 0x1c, RZ, 0xc0, !PT ;  /* 0x0000001c09077812 */ /* 0x000fe400078ec0ff */
[----:B------:R-:W-:Y:S02]  /*04b0*/  LEA R9, R2, UR4, 0x2 ;  /* 0x0000000402097c11 */ /* 0x000fe4000f8e10ff */
[----:B------:R-:W-:Y:S02]  /*04c0*/  LOP3.LUT R13, R12, R7, RZ, 0xfc, !PT ;  /* 0x000000070c0d7212 */ /* 0x000fe400078efcff */
[----:B------:R-:W-:-:S04]  /*04d0*/  SHF.R.U32.HI R2, RZ, 0x3, R2 ;  /* 0x00000003ff027819 */ /* 0x000fc80000011602 */
[----:B------:R-:W-:Y:S01]  /*04e0*/  SGXT.U32 R2, R2, 0x2 ;  /* 0x000000020202781a */ /* 0x000fe20000000000 */
[----:B0-----:R-:W-:-:S05]  /*04f0*/  FADD R20, R19, R20 ;  /* 0x0000001413147221 */ /* 0x001fca0000000000 */
[----:B------:R-:W-:Y:S01]  /*0500*/  @!P1 STS [R13+UR4], R20 ;  /* 0x000000140d009988 */ /* 0x000fe20008000804 */
[----:B------:R-:W-:Y:S06]  /*0510*/  BAR.SYNC.DEFER_BLOCKING 0x0 ;  /* 0x0000000000007b1d */ /* 0x000fec0000010000 */
[----:B------:R-:W0:Y:S04]  /*0520*/  @!P2 LDS R5, [R9] ;  /* 0x000000000905a984 */ /* 0x000e280000000800 */
[----:B0-----:R-:W0:Y:S02]  /*0530*/  SHFL.BFLY PT, R14, R5, 0x4, 0x1f ;  /* 0x0c801f00050e7f89 */ /* 0x001e2400000e0000 */
[----:B0-----:R-:W-:-:S05]  /*0540*/  FADD R14, R5, R14 ;  /* 0x0000000e050e7221 */ /* 0x001fca0000000000 */
[----:B------:R-:W0:Y:S02]  /*0550*/  SHFL.BFLY PT, R15, R14, 0x2, 0x1f ;  /* 0x0c401f000e0f7f89 */ /* 0x000e2400000e0000 */
[----:B0-----:R-:W-:-:S05]  /*0560*/  FADD R15, R14, R15 ;  /* 0x0000000f0e0f7221 */ /* 0x001fca0000000000 */
[----:B------:R-:W0:Y:S02]  /*0570*/  SHFL.BFLY PT, R16, R15, 0x1, 0x1f ;  /* 0x0c201f000f107f89 */ /* 0x000e2400000e0000 */
[----:B0-----:R-:W-:-:S05]  /*0580*/  FADD R16, R15, R16 ;  /* 0x000000100f107221 */ /* 0x001fca0000000000 */
[----:B------:R0:W-:Y:S01]  /*0590*/  @P0 STS [R9], R16 ;  /* 0x0000001009000388 */ /* 0x0001e20000000800 */
[----:B------:R-:W-:Y:S08]  /*05a0*/  BAR.SYNC.DEFER_BLOCKING 0x0 ;  /* 0x0000000000007b1d */ /* 0x000ff00000010000 */
[----:B0-----:R-:W0:Y:S01]  /*05b0*/  LDC.64 R16, c[0x0][0x228] ;  /* 0x00008a00ff107b82 */ /* 0x001e220000000a00 */
[----:B------:R-:W1:Y:S02]  /*05c0*/  LDS R4, [R12+UR4] ;  /* 0x000000040c047984 */ /* 0x000e640008000800 */
[----:B-1----:R-:W-:-:S04]  /*05d0*/  FMUL R5, R4, 0.0078125 ;  /* 0x3c00000004057820 */ /* 0x002fc80000400000 */
[--C-:B------:R-:W-:Y:S01]  /*05e0*/  FADD R11, R11, -R5.reuse ;  /* 0x800000050b0b7221 */ /* 0x100fe20000000000 */
[--C-:B------:R-:W-:Y:S01]  /*05f0*/  FADD R8, R8, -R5.reuse ;  /* 0x8000000508087221 */ /* 0x100fe20000000000 */
[--C-:B------:R-:W-:Y:S01]  /*0600*/  FADD R6, R6, -R5.reuse ;  /* 0x8000000506067221 */ /* 0x100fe20000000000 */
[----:B------:R-:W-:Y:S01]  /*0610*/  FADD R10, R10, -R5 ;  /* 0x800000050a0a7221 */ /* 0x000fe20000000000 */
[----:B------:R-:W-:-:S04]  /*0620*/  FMUL R11, R11, R11 ;  /* 0x0000000b0b0b7220 */ /* 0x000fc80000400000 */
[----:B------:R-:W-:-:S04]  /*0630*/  FFMA R11, R8, R8, R11 ;  /* 0x00000008080b7223 */ /* 0x000fc8000000000b */
[----:B------:R-:W-:-:S04]  /*0640*/  FFMA R11, R6, R6, R11 ;  /* 0x00000006060b7223 */ /* 0x000fc8000000000b */
[----:B------:R-:W-:-:S05]  /*0650*/  FFMA R11, R10, R10, R11 ;  /* 0x0000000a0a0b7223 */ /* 0x000fca000000000b */
[----:B------:R-:W1:Y:S02]  /*0660*/  SHFL.BFLY PT, R4, R11, 0x10, 0x1f ;  /* 0x0e001f000b047f89 */ /* 0x000e6400000e0000 */
[----:B-1----:R-:W-:-:S05]  /*0670*/  FADD R4, R11, R4 ;  /* 0x000000040b047221 */ /* 0x002fca0000000000 */
[----:B------:R-:W1:Y:S02]  /*0680*/  SHFL.BFLY PT, R15, R4, 0x8, 0x1f ;  /* 0x0d001f00040f7f89 */ /* 0x000e6400000e0000 */
[----:B-1----:R-:W-:Y:S01]  /*0690*/  FADD R6, R4, R15 ;  /* 0x0000000f04067221 */ /* 0x002fe20000000000 */
[----:B------:R-:W-:Y:S06]  /*06a0*/  BAR.SYNC.DEFER_BLOCKING 0x0 ;  /* 0x0000000000007b1d */ /* 0x000fec0000010000 */
[----:B------:R-:W-:Y:S02]  /*06b0*/  @!P1 STS [R13+UR4], R6 ;  /* 0x000000060d009988 */ /* 0x000fe40008000804 */
[----:B------:R-:W-:Y:S06]  /*06c0*/  BAR.SYNC.DEFER_BLOCKING 0x0 ;  /* 0x0000000000007b1d */ /* 0x000fec0000010000 */
[----:B------:R-:W1:Y:S04]  /*06d0*/  @!P2 LDS R3, [R9] ;  /* 0x000000000903a984 */ /* 0x000e680000000800 */
[----:B-1----:R-:W1:Y:S02]  /*06e0*/  SHFL.BFLY PT, R8, R3, 0x4, 0x1f ;  /* 0x0c801f0003087f89 */ /* 0x002e6400000e0000 */
[----:B-1----:R-:W-:-:S05]  /*06f0*/  FADD R8, R3, R8 ;  /* 0x0000000803087221 */ /* 0x002fca0000000000 */
[----:B------:R-:W1:Y:S02]  /*0700*/  SHFL.BFLY PT, R15, R8, 0x2, 0x1f ;  /* 0x0c401f00080f7f89 */ /* 0x000e6400000e0000 */
[----:B-1----:R-:W-:Y:S02]  /*0710*/  FADD R18, R8, R15 ;  /* 0x0000000f08127221 */ /* 0x002fe40000000000 */
[----:B------:R-:W1:Y:S03]  /*0720*/  LDC.64 R14, c[0x0][0x220] ;  /* 0x00008800ff0e7b82 */ /* 0x000e660000000a00 */
[----:B------:R-:W2:Y:S02]  /*0730*/  SHFL.BFLY PT, R11, R18, 0x1, 0x1f ;  /* 0x0c201f00120b7f89 */ /* 0x000ea400000e0000 */
[----:B--2---:R-:W-:-:S03]  /*0740*/  FADD R4, R18, R11 ;  /* 0x0000000b12047221 */ /* 0x004fc60000000000 */
[----:B------:R-:W2:Y:S02]  /*0750*/  LDC.64 R10, c[0x0][0x218] ;  /* 0x00008600ff0a7b82 */ /* 0x000ea40000000a00 */
[----:B------:R0:W-:Y:S06]  /*0760*/  @P0 STS [R9], R4 ;  /* 0x0000000409000388 */ /* 0x0001ec0000000800 */
[----:B------:R-:W-:Y:S01]  /*0770*/  BAR.SYNC.DEFER_BLOCKING 0x0 ;  /* 0x0000000000007b1d */ /* 0x000fe20000010000 */
[----:B------:R-:W-:Y:S01]  /*0780*/  LOP3.LUT P0, RZ, R7, R2, RZ, 0xfc, !PT ;  /* 0x0000000207ff7212 */ /* 0x000fe2000780fcff */
[----:B-1----:R-:W-:-:S04]  /*0790*/  IMAD.WIDE R6, R0, 0x4, R14 ;  /* 0x0000000400067825 */ /* 0x002fc800078e020e */
[----:B0-----:R-:W-:-:S04]  /*07a0*/  IMAD.WIDE R8, R0, 0x4, R16 ;  /* 0x0000000400087825 */ /* 0x001fc800078e0210 */
[----:B--2---:R-:W-:Y:S01]  /*07b0*/  IMAD.WIDE R2, R0, 0x4, R10 ;  /* 0x0000000400027825 */ /* 0x004fe200078e020a */
[----:B------:R-:W0:Y:S04]  /*07c0*/  LDS R13, [R12+UR4] ;  /* 0x000000040c0d7984 */ /* 0x000e280008000800 */
[----:B------:R1:W-:Y:S04]  /*07d0*/  @!P0 STG.E desc[UR6][R2.64], R5 ;  /* 0x0000000502008986 */ /* 0x0003e8000c101906 */
[----:B0-----:R1:W-:Y:S01]  /*07e0*/  @!P0 STG.E desc[UR6][R6.64], R13 ;  /* 0x0000000d06008986 */ /* 0x0013e2000c101906 */
[----:B------:R-:W-:Y:S05]  /*07f0*/  @P0 EXIT ;  /* 0x000000000000094d */ /* 0x000fea0003800000 */
[----:B-1----:R-:W-:-:S05]  /*0800*/  IMAD.MOV.U32 R3, RZ, RZ, 0x43000000 ;  /* 0x43000000ff037424 */ /* 0x002fca00078e00ff */
[----:B------:R-:W-:Y:S01]  /*0810*/  STG.E desc[UR6][R8.64], R3 ;  /* 0x0000000308007986 */ /* 0x000fe2000c101906 */
[----:B------:R-:W-:Y:S05]  /*0820*/  EXIT ;  /* 0x000000000000794d */ /* 0x000fea0003800000 */
.L_x_0:
[----:B------:R-:W-:-:S00]  /*0830*/  BRA `(.L_x_0) ;  /* 0xfffffffc00fc7947 */ /* 0x000fc0000383ffff */
[----:B------:R-:W-:-:S00]  /*0840*/  NOP ;  /* 0x0000000000007918 */ /* 0x000fc00000000000 */
        /* <DEDUP_REMOVED lines=11> */
.L_x_1:


//--------------------- .nv.shared.triton_per_fused_native_group_norm_6 --------------------------
	.section	.nv.shared.triton_per_fused_native_group_norm_6,"aw",@nobits
	.sectionflags	@""
	.align	16
	.zero		1024


//--------------------- .nv.constant0.triton_per_fused_native_group_norm_6 --------------------------
	.section	.nv.constant0.triton_per_fused_native_group_norm_6,"a",@progbits
	.sectionflags	@""
	.align	4
.nv.constant0.triton_per_fused_native_group_norm_6:
	.zero		568
